//
// Generated by NVIDIA NVVM Compiler
//
// Compiler Build ID: CL-36424714
// Cuda compilation tools, release 13.0, V13.0.88
// Based on NVVM 20.0.0
//

.version 9.0
.target sm_100
.address_size 64

	// .globl	_Z17bookmark_blocksumPjPiii
.extern .shared .align 16 .b8 shared[];

.visible .entry _Z17bookmark_blocksumPjPiii(
	.param .u64 .ptr .align 1 _Z17bookmark_blocksumPjPiii_param_0,
	.param .u64 .ptr .align 1 _Z17bookmark_blocksumPjPiii_param_1,
	.param .u32 _Z17bookmark_blocksumPjPiii_param_2,
	.param .u32 _Z17bookmark_blocksumPjPiii_param_3
)
{
	.reg .pred 	%p<4>;
	.reg .b32 	%r<22>;
	.reg .b64 	%rd<13>;

	ld.param.u64 	%rd1, [_Z17bookmark_blocksumPjPiii_param_0];
	ld.param.u64 	%rd2, [_Z17bookmark_blocksumPjPiii_param_1];
	ld.param.u32 	%r4, [_Z17bookmark_blocksumPjPiii_param_2];
	ld.param.u32 	%r3, [_Z17bookmark_blocksumPjPiii_param_3];
	mov.u32 	%r6, %tid.x;
	mov.u32 	%r7, %ntid.x;
	mov.u32 	%r1, %ctaid.x;
	mad.lo.s32 	%r8, %r7, %r1, %r6;
	setp.lt.s32 	%p1, %r3, 1;
	shl.b32 	%r2, %r8, 1;
	or.b32  	%r10, %r2, 1;
	setp.ge.s32 	%p2, %r10, %r4;
	or.pred  	%p3, %p1, %p2;
	@%p3 bra 	$L__BB0_2;
	cvta.to.global.u64 	%rd3, %rd2;
	cvta.to.global.u64 	%rd4, %rd1;
	add.s32 	%r11, %r3, -1;
	mul.wide.u32 	%rd5, %r11, 4;
	add.s64 	%rd6, %rd3, %rd5;
	ld.global.u32 	%r12, [%rd6];
	mul.wide.u32 	%rd7, %r3, 4;
	add.s64 	%rd8, %rd3, %rd7;
	ld.global.u32 	%r13, [%rd8];
	add.s32 	%r14, %r13, %r1;
	mul.wide.u32 	%rd9, %r14, 4;
	add.s64 	%rd10, %rd4, %rd9;
	ld.global.u32 	%r15, [%rd10];
	add.s32 	%r16, %r12, %r2;
	mul.wide.s32 	%rd11, %r16, 4;
	add.s64 	%rd12, %rd4, %rd11;
	ld.global.u32 	%r17, [%rd12];
	add.s32 	%r18, %r17, %r15;
	st.global.u32 	[%rd12], %r18;
	ld.global.u32 	%r19, [%rd10];
	ld.global.u32 	%r20, [%rd12+4];
	add.s32 	%r21, %r20, %r19;
	st.global.u32 	[%rd12+4], %r21;
$L__BB0_2:
	ret;

}
	// .globl	_Z18blelloch_threadsumPjii
.visible .entry _Z18blelloch_threadsumPjii(
	.param .u64 .ptr .align 1 _Z18blelloch_threadsumPjii_param_0,
	.param .u32 _Z18blelloch_threadsumPjii_param_1,
	.param .u32 _Z18blelloch_threadsumPjii_param_2
)
{
	.reg .pred 	%p<8>;
	.reg .b32 	%r<57>;
	.reg .b64 	%rd<7>;

	ld.param.u64 	%rd3, [_Z18blelloch_threadsumPjii_param_0];
	ld.param.u32 	%r16, [_Z18blelloch_threadsumPjii_param_1];
	ld.param.u32 	%r15, [_Z18blelloch_threadsumPjii_param_2];
	cvta.to.global.u64 	%rd1, %rd3;
	mov.u32 	%r1, %tid.x;
	mov.u32 	%r2, %ntid.x;
	mov.u32 	%r3, %ctaid.x;
	mad.lo.s32 	%r17, %r2, %r3, %r1;
	shl.b32 	%r18, %r17, 1;
	or.b32  	%r19, %r18, 1;
	setp.ge.s32 	%p1, %r19, %r16;
	mul.wide.s32 	%rd4, %r18, 4;
	add.s64 	%rd2, %rd1, %rd4;
	shl.b32 	%r20, %r1, 3;
	mov.u32 	%r21, shared;
	add.s32 	%r4, %r21, %r20;
	@%p1 bra 	$L__BB1_2;
	ld.global.u32 	%r22, [%rd2];
	ld.global.u32 	%r23, [%rd2+4];
	st.shared.v2.u32 	[%r4], {%r22, %r23};
$L__BB1_2:
	bar.sync 	0;
	shl.b32 	%r25, %r1, 1;
	or.b32  	%r5, %r25, 1;
	mov.b32 	%r56, 1;
	mov.u32 	%r53, %r2;
$L__BB1_3:
	bar.sync 	0;
	setp.ge.u32 	%p2, %r1, %r53;
	@%p2 bra 	$L__BB1_5;
	mul.lo.s32 	%r26, %r56, %r5;
	shl.b32 	%r27, %r26, 2;
	add.s32 	%r29, %r21, %r27;
	ld.shared.u32 	%r30, [%r29+-4];
	shl.b32 	%r31, %r56, 2;
	add.s32 	%r32, %r29, %r31;
	ld.shared.u32 	%r33, [%r32+-4];
	add.s32 	%r34, %r33, %r30;
	st.shared.u32 	[%r32+-4], %r34;
$L__BB1_5:
	shl.b32 	%r56, %r56, 1;
	shr.u32 	%r9, %r53, 1;
	setp.gt.u32 	%p3, %r53, 1;
	mov.u32 	%r53, %r9;
	@%p3 bra 	$L__BB1_3;
	mov.u32 	%r35, %nctaid.x;
	setp.lt.u32 	%p4, %r35, 2;
	shl.b32 	%r36, %r2, 3;
	add.s32 	%r10, %r21, %r36;
	@%p4 bra 	$L__BB1_8;
	ld.shared.u32 	%r38, [%r10+-4];
	add.s32 	%r39, %r15, %r3;
	mul.wide.u32 	%rd5, %r39, 4;
	add.s64 	%rd6, %rd1, %rd5;
	st.global.u32 	[%rd6], %r38;
$L__BB1_8:
	setp.ne.s32 	%p5, %r1, 0;
	@%p5 bra 	$L__BB1_10;
	mov.b32 	%r40, 0;
	st.shared.u32 	[%r10+-4], %r40;
$L__BB1_10:
	mov.b32 	%r55, 1;
$L__BB1_11:
	shr.u32 	%r56, %r56, 1;
	bar.sync 	0;
	setp.ge.u32 	%p6, %r1, %r55;
	@%p6 bra 	$L__BB1_13;
	mul.lo.s32 	%r42, %r56, %r5;
	shl.b32 	%r43, %r42, 2;
	add.s32 	%r45, %r21, %r43;
	ld.shared.u32 	%r46, [%r45+-4];
	shl.b32 	%r47, %r56, 2;
	add.s32 	%r48, %r45, %r47;
	ld.shared.u32 	%r49, [%r48+-4];
	st.shared.u32 	[%r45+-4], %r49;
	add.s32 	%r50, %r49, %r46;
	st.shared.u32 	[%r48+-4], %r50;
$L__BB1_13:
	shl.b32 	%r14, %r55, 1;
	setp.lt.u32 	%p7, %r55, %r2;
	mov.u32 	%r55, %r14;
	@%p7 bra 	$L__BB1_11;
	bar.sync 	0;
	ld.shared.v2.u32 	{%r51, %r52}, [%r4];
	st.global.u32 	[%rd2], %r51;
	st.global.u32 	[%rd2+4], %r52;
	bar.sync 	0;
	ret;

}
	// .globl	_Z18hillisteel_tailsumPjii
.visible .entry _Z18hillisteel_tailsumPjii(
	.param .u64 .ptr .align 1 _Z18hillisteel_tailsumPjii_param_0,
	.param .u32 _Z18hillisteel_tailsumPjii_param_1,
	.param .u32 _Z18hillisteel_tailsumPjii_param_2
)
{
	.reg .pred 	%p<9>;
	.reg .b32 	%r<23>;
	.reg .b64 	%rd<5>;

	ld.param.u64 	%rd2, [_Z18hillisteel_tailsumPjii_param_0];
	ld.param.u32 	%r9, [_Z18hillisteel_tailsumPjii_param_1];
	cvta.to.global.u64 	%rd3, %rd2;
	mov.u32 	%r1, %tid.x;
	setp.ge.s32 	%p2, %r1, %r9;
	mul.wide.u32 	%rd4, %r1, 4;
	add.s64 	%rd1, %rd3, %rd4;
	shl.b32 	%r10, %r1, 2;
	mov.u32 	%r11, shared;
	add.s32 	%r2, %r11, %r10;
	@%p2 bra 	$L__BB2_2;
	ld.global.u32 	%r12, [%rd1];
	st.shared.u32 	[%r2], %r12;
$L__BB2_2:
	bar.sync 	0;
	mov.u32 	%r3, %ntid.x;
	setp.lt.u32 	%p3, %r3, 2;
	@%p3 bra 	$L__BB2_9;
	mov.b32 	%r21, 1;
$L__BB2_4:
	setp.lt.s32 	%p4, %r1, %r9;
	sub.s32 	%r5, %r1, %r21;
	setp.gt.s32 	%p5, %r5, -1;
	and.pred  	%p1, %p4, %p5;
	mov.b32 	%r22, 0;
	not.pred 	%p6, %p1;
	@%p6 bra 	$L__BB2_6;
	shl.b32 	%r15, %r5, 2;
	add.s32 	%r17, %r11, %r15;
	ld.shared.u32 	%r22, [%r17];
$L__BB2_6:
	bar.sync 	0;
	@%p6 bra 	$L__BB2_8;
	ld.shared.u32 	%r18, [%r2];
	add.s32 	%r19, %r18, %r22;
	st.shared.u32 	[%r2], %r19;
$L__BB2_8:
	bar.sync 	0;
	shl.b32 	%r21, %r21, 1;
	setp.lt.u32 	%p8, %r21, %r3;
	@%p8 bra 	$L__BB2_4;
$L__BB2_9:
	ld.shared.u32 	%r20, [%r2];
	st.global.u32 	[%rd1], %r20;
	ret;

}


// ===== COMPILED SASS (sm_100) =====

	.target	sm_100

	.elftype	@"ET_EXEC"


//--------------------- .note.nv.tkinfo           --------------------------
	.section	.note.nv.tkinfo,"",@"SHT_NOTE"
	.sectionflags	@"SHF_NOTE_NV_TKINFO"
	.tkinfo
        /*0018*/ 	.word	0x00000002
        /*0030*/ 	.string	""
        /*0030*/ 	.string	"ptxas"
        /*0030*/ 	.string	"Cuda compilation tools, release 13.0, V13.0.88"
        /*0030*/ 	.string	"Build cuda_13.0.r13.0/compiler.36424714_0"
        /*0030*/ 	.string	"-arch sm_100 -m 64 "



//--------------------- .note.nv.cuinfo           --------------------------
	.section	.note.nv.cuinfo,"",@"SHT_NOTE"
	.sectionflags	@"SHF_NOTE_NV_CUINFO"
        /*0018*/ 	.short	0x0002
        /*001a*/ 	.short	0x0064
        /*001c*/ 	.short	0x0082
	.zero		2


//--------------------- .nv.info                  --------------------------
	.section	.nv.info,"",@"SHT_CUDA_INFO"
	.align	4


	//----- nvinfo : EIATTR_REGCOUNT
	.align		4
        /*0000*/ 	.byte	0x04, 0x2f
        /*0002*/ 	.short	(.L_1 - .L_0)
	.align		4
.L_0:
        /*0004*/ 	.word	index@(_Z17bookmark_blocksumPjPiii)
        /*0008*/ 	.word	0x00000010


	//----- nvinfo : EIATTR_FRAME_SIZE
	.align		4
.L_1:
        /*000c*/ 	.byte	0x04, 0x11
        /*000e*/ 	.short	(.L_3 - .L_2)
	.align		4
.L_2:
        /*0010*/ 	.word	index@(_Z17bookmark_blocksumPjPiii)
        /*0014*/ 	.word	0x00000000


	//----- nvinfo : EIATTR_REGCOUNT
	.align		4
.L_3:
        /*0018*/ 	.byte	0x04, 0x2f
        /*001a*/ 	.short	(.L_5 - .L_4)
	.align		4
.L_4:
        /*001c*/ 	.word	index@(_Z18blelloch_threadsumPjii)
        /*0020*/ 	.word	0x0000000e


	//----- nvinfo : EIATTR_FRAME_SIZE
	.align		4
.L_5:
        /*0024*/ 	.byte	0x04, 0x11
        /*0026*/ 	.short	(.L_7 - .L_6)
	.align		4
.L_6:
        /*0028*/ 	.word	index@(_Z18blelloch_threadsumPjii)
        /*002c*/ 	.word	0x00000000


	//----- nvinfo : EIATTR_REGCOUNT
	.align		4
.L_7:
        /*0030*/ 	.byte	0x04, 0x2f
        /*0032*/ 	.short	(.L_9 - .L_8)
	.align		4
.L_8:
        /*0034*/ 	.word	index@(_Z18hillisteel_tailsumPjii)
        /*0038*/ 	.word	0x0000000c


	//----- nvinfo : EIATTR_FRAME_SIZE
	.align		4
.L_9:
        /*003c*/ 	.byte	0x04, 0x11
        /*003e*/ 	.short	(.L_11 - .L_10)
	.align		4
.L_10:
        /*0040*/ 	.word	index@(_Z18hillisteel_tailsumPjii)
        /*0044*/ 	.word	0x00000000


	//----- nvinfo : EIATTR_MIN_STACK_SIZE
	.align		4
.L_11:
        /*0048*/ 	.byte	0x04, 0x12
        /*004a*/ 	.short	(.L_13 - .L_12)
	.align		4
.L_12:
        /*004c*/ 	.word	index@(_Z18hillisteel_tailsumPjii)
        /*0050*/ 	.word	0x00000000


	//----- nvinfo : EIATTR_MIN_STACK_SIZE
	.align		4
.L_13:
        /*0054*/ 	.byte	0x04, 0x12
        /*0056*/ 	.short	(.L_15 - .L_14)
	.align		4
.L_14:
        /*0058*/ 	.word	index@(_Z18blelloch_threadsumPjii)
        /*005c*/ 	.word	0x00000000


	//----- nvinfo : EIATTR_MIN_STACK_SIZE
	.align		4
.L_15:
        /*0060*/ 	.byte	0x04, 0x12
        /*0062*/ 	.short	(.L_17 - .L_16)
	.align		4
.L_16:
        /*0064*/ 	.word	index@(_Z17bookmark_blocksumPjPiii)
        /*0068*/ 	.word	0x00000000
.L_17:


//--------------------- .nv.compat                --------------------------
	.section	.nv.compat,"",@"SHT_CUDA_COMPAT_INFO"
	.align	4
        /*0000*/ 	.byte	0x02, 0x09, 0x00, 0x00, 0x02, 0x02, 0x01, 0x00, 0x02, 0x05, 0x05, 0x00, 0x03, 0x07, 0x01, 0x01
        /*0010*/ 	.byte	0x02, 0x03, 0x00, 0x00, 0x02, 0x06, 0x01, 0x00, 0x04, 0x0b, 0x08, 0x00, 0x09, 0x00, 0x00, 0x00
        /*0020*/ 	.byte	0x00, 0x00, 0x00, 0x00


//--------------------- .nv.info._Z18hillisteel_tailsumPjii --------------------------
	.section	.nv.info._Z18hillisteel_tailsumPjii,"",@"SHT_CUDA_INFO"
	.sectionflags	@""
	.align	4


	//----- nvinfo : EIATTR_CUDA_API_VERSION
	.align		4
        /*0000*/ 	.byte	0x04, 0x37
        /*0002*/ 	.short	(.L_19 - .L_18)
.L_18:
        /*0004*/ 	.word	0x00000082


	//----- nvinfo : EIATTR_KPARAM_INFO
	.align		4
.L_19:
        /*0008*/ 	.byte	0x04, 0x17
        /*000a*/ 	.short	(.L_21 - .L_20)
.L_20:
        /*000c*/ 	.word	0x00000000
        /*0010*/ 	.short	0x0002
        /*0012*/ 	.short	0x000c
        /*0014*/ 	.byte	0x00, 0xf0, 0x11, 0x00


	//----- nvinfo : EIATTR_KPARAM_INFO
	.align		4
.L_21:
        /*0018*/ 	.byte	0x04, 0x17
        /*001a*/ 	.short	(.L_23 - .L_22)
.L_22:
        /*001c*/ 	.word	0x00000000
        /*0020*/ 	.short	0x0001
        /*0022*/ 	.short	0x0008
        /*0024*/ 	.byte	0x00, 0xf0, 0x11, 0x00


	//----- nvinfo : EIATTR_KPARAM_INFO
	.align		4
.L_23:
        /*0028*/ 	.byte	0x04, 0x17
        /*002a*/ 	.short	(.L_25 - .L_24)
.L_24:
        /*002c*/ 	.word	0x00000000
        /*0030*/ 	.short	0x0000
        /*0032*/ 	.short	0x0000
        /*0034*/ 	.byte	0x00, 0xf5, 0x21, 0x00


	//----- nvinfo : EIATTR_SPARSE_MMA_MASK
	.align		4
.L_25:
        /*0038*/ 	.byte	0x03, 0x50
        /*003a*/ 	.short	0x0000


	//----- nvinfo : EIATTR_MAXREG_COUNT
	.align		4
        /*003c*/ 	.byte	0x03, 0x1b
        /*003e*/ 	.short	0x00ff


	//----- nvinfo : EIATTR_NUM_BARRIERS
	.align		4
        /*0040*/ 	.byte	0x02, 0x4c
        /*0042*/ 	.byte	0x01
	.zero		1


	//----- nvinfo : EIATTR_MERCURY_ISA_VERSION
	.align		4
        /*0044*/ 	.byte	0x03, 0x5f
        /*0046*/ 	.short	0x0101


	//----- nvinfo : EIATTR_VRC_CTA_INIT_COUNT
	.align		4
        /*0048*/ 	.byte	0x02, 0x4a
	.zero		1
	.zero		1


	//----- nvinfo : EIATTR_EXIT_INSTR_OFFSETS
	.align		4
        /*004c*/ 	.byte	0x04, 0x1c
        /*004e*/ 	.short	(.L_27 - .L_26)


	//   ....[0]....
.L_26:
        /*0050*/ 	.word	0x00000230


	//----- nvinfo : EIATTR_CBANK_PARAM_SIZE
	.align		4
.L_27:
        /*0054*/ 	.byte	0x03, 0x19
        /*0056*/ 	.short	0x0010


	//----- nvinfo : EIATTR_PARAM_CBANK
	.align		4
        /*0058*/ 	.byte	0x04, 0x0a
        /*005a*/ 	.short	(.L_29 - .L_28)
	.align		4
.L_28:
        /*005c*/ 	.word	index@(.nv.constant0._Z18hillisteel_tailsumPjii)
        /*0060*/ 	.short	0x0380
        /*0062*/ 	.short	0x0010


	//----- nvinfo : EIATTR_SW_WAR
	.align		4
.L_29:
        /*0064*/ 	.byte	0x04, 0x36
        /*0066*/ 	.short	(.L_31 - .L_30)
.L_30:
        /*0068*/ 	.word	0x00000008
.L_31:


//--------------------- .nv.info._Z18blelloch_threadsumPjii --------------------------
	.section	.nv.info._Z18blelloch_threadsumPjii,"",@"SHT_CUDA_INFO"
	.sectionflags	@""
	.align	4


	//----- nvinfo : EIATTR_CUDA_API_VERSION
	.align		4
        /*0000*/ 	.byte	0x04, 0x37
        /*0002*/ 	.short	(.L_33 - .L_32)
.L_32:
        /*0004*/ 	.word	0x00000082


	//----- nvinfo : EIATTR_KPARAM_INFO
	.align		4
.L_33:
        /*0008*/ 	.byte	0x04, 0x17
        /*000a*/ 	.short	(.L_35 - .L_34)
.L_34:
        /*000c*/ 	.word	0x00000000
        /*0010*/ 	.short	0x0002
        /*0012*/ 	.short	0x000c
        /*0014*/ 	.byte	0x00, 0xf0, 0x11, 0x00


	//----- nvinfo : EIATTR_KPARAM_INFO
	.align		4
.L_35:
        /*0018*/ 	.byte	0x04, 0x17
        /*001a*/ 	.short	(.L_37 - .L_36)
.L_36:
        /*001c*/ 	.word	0x00000000
        /*0020*/ 	.short	0x0001
        /*0022*/ 	.short	0x0008
        /*0024*/ 	.byte	0x00, 0xf0, 0x11, 0x00


	//----- nvinfo : EIATTR_KPARAM_INFO
	.align		4
.L_37:
        /*0028*/ 	.byte	0x04, 0x17
        /*002a*/ 	.short	(.L_39 - .L_38)
.L_38:
        /*002c*/ 	.word	0x00000000
        /*0030*/ 	.short	0x0000
        /*0032*/ 	.short	0x0000
        /*0034*/ 	.byte	0x00, 0xf5, 0x21, 0x00


	//----- nvinfo : EIATTR_SPARSE_MMA_MASK
	.align		4
.L_39:
        /*0038*/ 	.byte	0x03, 0x50
        /*003a*/ 	.short	0x0000


	//----- nvinfo : EIATTR_MAXREG_COUNT
	.align		4
        /*003c*/ 	.byte	0x03, 0x1b
        /*003e*/ 	.short	0x00ff


	//----- nvinfo : EIATTR_NUM_BARRIERS
	.align		4
        /*0040*/ 	.byte	0x02, 0x4c
        /*0042*/ 	.byte	0x01
	.zero		1


	//----- nvinfo : EIATTR_MERCURY_ISA_VERSION
	.align		4
        /*0044*/ 	.byte	0x03, 0x5f
        /*0046*/ 	.short	0x0101


	//----- nvinfo : EIATTR_VRC_CTA_INIT_COUNT
	.align		4
        /*0048*/ 	.byte	0x02, 0x4a
	.zero		1
	.zero		1


	//----- nvinfo : EIATTR_EXIT_INSTR_OFFSETS
	.align		4
        /*004c*/ 	.byte	0x04, 0x1c
        /*004e*/ 	.short	(.L_41 - .L_40)


	//   ....[0]....
.L_40:
        /*0050*/ 	.word	0x00000450


	//----- nvinfo : EIATTR_CBANK_PARAM_SIZE
	.align		4
.L_41:
        /*0054*/ 	.byte	0x03, 0x19
        /*0056*/ 	.short	0x0010


	//----- nvinfo : EIATTR_PARAM_CBANK
	.align		4
        /*0058*/ 	.byte	0x04, 0x0a
        /*005a*/ 	.short	(.L_43 - .L_42)
	.align		4
.L_42:
        /*005c*/ 	.word	index@(.nv.constant0._Z18blelloch_threadsumPjii)
        /*0060*/ 	.short	0x0380
        /*0062*/ 	.short	0x0010


	//----- nvinfo : EIATTR_SW_WAR
	.align		4
.L_43:
        /*0064*/ 	.byte	0x04, 0x36
        /*0066*/ 	.short	(.L_45 - .L_44)
.L_44:
        /*0068*/ 	.word	0x00000008
.L_45:


//--------------------- .nv.info._Z17bookmark_blocksumPjPiii --------------------------
	.section	.nv.info._Z17bookmark_blocksumPjPiii,"",@"SHT_CUDA_INFO"
	.sectionflags	@""
	.align	4


	//----- nvinfo : EIATTR_CUDA_API_VERSION
	.align		4
        /*0000*/ 	.byte	0x04, 0x37
        /*0002*/ 	.short	(.L_47 - .L_46)
.L_46:
        /*0004*/ 	.word	0x00000082


	//----- nvinfo : EIATTR_KPARAM_INFO
	.align		4
.L_47:
        /*0008*/ 	.byte	0x04, 0x17
        /*000a*/ 	.short	(.L_49 - .L_48)
.L_48:
        /*000c*/ 	.word	0x00000000
        /*0010*/ 	.short	0x0003
        /*0012*/ 	.short	0x0014
        /*0014*/ 	.byte	0x00, 0xf0, 0x11, 0x00


	//----- nvinfo : EIATTR_KPARAM_INFO
	.align		4
.L_49:
        /*0018*/ 	.byte	0x04, 0x17
        /*001a*/ 	.short	(.L_51 - .L_50)
.L_50:
        /*001c*/ 	.word	0x00000000
        /*0020*/ 	.short	0x0002
        /*0022*/ 	.short	0x0010
        /*0024*/ 	.byte	0x00, 0xf0, 0x11, 0x00


	//----- nvinfo : EIATTR_KPARAM_INFO
	.align		4
.L_51:
        /*0028*/ 	.byte	0x04, 0x17
        /*002a*/ 	.short	(.L_53 - .L_52)
.L_52:
        /*002c*/ 	.word	0x00000000
        /*0030*/ 	.short	0x0001
        /*0032*/ 	.short	0x0008
        /*0034*/ 	.byte	0x00, 0xf5, 0x21, 0x00


	//----- nvinfo : EIATTR_KPARAM_INFO
	.align		4
.L_53:
        /*0038*/ 	.byte	0x04, 0x17
        /*003a*/ 	.short	(.L_55 - .L_54)
.L_54:
        /*003c*/ 	.word	0x00000000
        /*0040*/ 	.short	0x0000
        /*0042*/ 	.short	0x0000
        /*0044*/ 	.byte	0x00, 0xf5, 0x21, 0x00


	//----- nvinfo : EIATTR_SPARSE_MMA_MASK
	.align		4
.L_55:
        /*0048*/ 	.byte	0x03, 0x50
        /*004a*/ 	.short	0x0000


	//----- nvinfo : EIATTR_MAXREG_COUNT
	.align		4
        /*004c*/ 	.byte	0x03, 0x1b
        /*004e*/ 	.short	0x00ff


	//----- nvinfo : EIATTR_MERCURY_ISA_VERSION
	.align		4
        /*0050*/ 	.byte	0x03, 0x5f
        /*0052*/ 	.short	0x0101


	//----- nvinfo : EIATTR_VRC_CTA_INIT_COUNT
	.align		4
        /*0054*/ 	.byte	0x02, 0x4a
	.zero		1
	.zero		1


	//----- nvinfo : EIATTR_EXIT_INSTR_OFFSETS
	.align		4
        /*0058*/ 	.byte	0x04, 0x1c
        /*005a*/ 	.short	(.L_57 - .L_56)


	//   ....[0]....
.L_56:
        /*005c*/ 	.word	0x00000090


	//   ....[1]....
        /*0060*/ 	.word	0x000001e0


	//----- nvinfo : EIATTR_CBANK_PARAM_SIZE
	.align		4
.L_57:
        /*0064*/ 	.byte	0x03, 0x19
        /*0066*/ 	.short	0x0018


	//----- nvinfo : EIATTR_PARAM_CBANK
	.align		4
        /*0068*/ 	.byte	0x04, 0x0a
        /*006a*/ 	.short	(.L_59 - .L_58)
	.align		4
.L_58:
        /*006c*/ 	.word	index@(.nv.constant0._Z17bookmark_blocksumPjPiii)
        /*0070*/ 	.short	0x0380
        /*0072*/ 	.short	0x0018


	//----- nvinfo : EIATTR_SW_WAR
	.align		4
.L_59:
        /*0074*/ 	.byte	0x04, 0x36
        /*0076*/ 	.short	(.L_61 - .L_60)
.L_60:
        /*0078*/ 	.word	0x00000008
.L_61:


//--------------------- .nv.callgraph             --------------------------
	.section	.nv.callgraph,"",@"SHT_CUDA_CALLGRAPH"
	.align	4
	.sectionentsize	8
	.align		4
        /*0000*/ 	.word	0x00000000
	.align		4
        /*0004*/ 	.word	0xffffffff
	.align		4
        /*0008*/ 	.word	0x00000000
	.align		4
        /*000c*/ 	.word	0xfffffffe
	.align		4
        /*0010*/ 	.word	0x00000000
	.align		4
        /*0014*/ 	.word	0xfffffffd
	.align		4
        /*0018*/ 	.word	0x00000000
	.align		4
        /*001c*/ 	.word	0xfffffffc


//--------------------- .text._Z18hillisteel_tailsumPjii --------------------------
	.section	.text._Z18hillisteel_tailsumPjii,"ax",@progbits
	.align	128
        .global         _Z18hillisteel_tailsumPjii
        .type           _Z18hillisteel_tailsumPjii,@function
        .size           _Z18hillisteel_tailsumPjii,(.L_x_7 - _Z18hillisteel_tailsumPjii)
        .other          _Z18hillisteel_tailsumPjii,@"STO_CUDA_ENTRY STV_DEFAULT"
_Z18hillisteel_tailsumPjii:
.text._Z18hillisteel_tailsumPjii:
[----:B------:R-:W-:Y:S01]  /*0000*/  LDC R1, c[0x0][0x37c] ;  /* 0x0000df00ff017b82 */ /* 0x000fe20000000800 */
[----:B------:R-:W0:Y:S01]  /*0010*/  S2R R9, SR_TID.X ;  /* 0x0000000000097919 */ /* 0x000e220000002100 */
[----:B------:R-:W0:Y:S06]  /*0020*/  LDCU UR4, c[0x0][0x388] ;  /* 0x00007100ff0477ac */ /* 0x000e2c0008000800 */
[----:B------:R-:W1:Y:S01]  /*0030*/  LDC.64 R2, c[0x0][0x380] ;  /* 0x0000e000ff027b82 */ /* 0x000e620000000a00 */
[----:B------:R-:W2:Y:S01]  /*0040*/  LDCU.64 UR6, c[0x0][0x358] ;  /* 0x00006b00ff0677ac */ /* 0x000ea20008000a00 */
[C---:B0-----:R-:W-:Y:S01]  /*0050*/  ISETP.GE.AND P0, PT, R9.reuse, UR4, PT ;  /* 0x0000000409007c0c */ /* 0x041fe2000bf06270 */
[----:B-1----:R-:W-:-:S12]  /*0060*/  IMAD.WIDE.U32 R2, R9, 0x4, R2 ;  /* 0x0000000409027825 */ /* 0x002fd800078e0002 */
[----:B--2---:R-:W2:Y:S01]  /*0070*/  @!P0 LDG.E R5, desc[UR6][R2.64] ;  /* 0x0000000602058981 */ /* 0x004ea2000c1e1900 */
[----:B------:R-:W0:Y:S01]  /*0080*/  S2UR UR5, SR_CgaCtaId ;  /* 0x00000000000579c3 */ /* 0x000e220000008800 */
[----:B------:R-:W-:Y:S01]  /*0090*/  UMOV UR4, 0x400 ;  /* 0x0000040000047882 */ /* 0x000fe20000000000 */
[----:B------:R-:W1:Y:S02]  /*00a0*/  LDCU UR8, c[0x0][0x360] ;  /* 0x00006c00ff0877ac */ /* 0x000e640008000800 */
[----:B-1----:R-:W-:Y:S02]  /*00b0*/  UISETP.GE.U32.AND UP0, UPT, UR8, 0x2, UPT ;  /* 0x000000020800788c */ /* 0x002fe4000bf06070 */
[----:B0-----:R-:W-:-:S06]  /*00c0*/  ULEA UR4, UR5, UR4, 0x18 ;  /* 0x0000000405047291 */ /* 0x001fcc000f8ec0ff */
[----:B------:R-:W-:-:S05]  /*00d0*/  LEA R0, R9, UR4, 0x2 ;  /* 0x0000000409007c11 */ /* 0x000fca000f8e10ff */
[----:B--2---:R0:W-:Y:S01]  /*00e0*/  @!P0 STS [R0], R5 ;  /* 0x0000000500008388 */ /* 0x0041e20000000800 */
[----:B------:R-:W-:Y:S06]  /*00f0*/  BAR.SYNC.DEFER_BLOCKING 0x0 ;  /* 0x0000000000007b1d */ /* 0x000fec0000010000 */
[----:B------:R-:W-:Y:S05]  /*0100*/  BRA.U !UP0, `(.L_x_0) ;  /* 0x0000000108407547 */ /* 0x000fea000b800000 */
[----:B------:R-:W1:Y:S01]  /*0110*/  LDCU UR9, c[0x0][0x388] ;  /* 0x00007100ff0977ac */ /* 0x000e620008000800 */
[----:B------:R-:W-:-:S05]  /*0120*/  UMOV UR5, 0x1 ;  /* 0x0000000100057882 */ /* 0x000fca0000000000 */
.L_x_1:
[----:B0-----:R-:W-:Y:S01]  /*0130*/  VIADD R5, R9, -UR5 ;  /* 0x8000000509057c36 */ /* 0x001fe20008000000 */
[----:B------:R-:W-:Y:S01]  /*0140*/  USHF.L.U32 UR5, UR5, 0x1, URZ ;  /* 0x0000000105057899 */ /* 0x000fe200080006ff */
[----:B------:R-:W-:-:S03]  /*0150*/  IMAD.MOV.U32 R4, RZ, RZ, RZ ;  /* 0x000000ffff047224 */ /* 0x000fc600078e00ff */
[----:B------:R-:W-:Y:S01]  /*0160*/  ISETP.GT.AND P0, PT, R5, -0x1, PT ;  /* 0xffffffff0500780c */ /* 0x000fe20003f04270 */
[----:B------:R-:W-:-:S03]  /*0170*/  UISETP.GE.U32.AND UP0, UPT, UR5, UR8, UPT ;  /* 0x000000080500728c */ /* 0x000fc6000bf06070 */
[----:B-1----:R-:W-:-:S13]  /*0180*/  ISETP.LT.AND P0, PT, R9, UR9, P0 ;  /* 0x0000000909007c0c */ /* 0x002fda0008701270 */
[----:B------:R-:W-:-:S05]  /*0190*/  @P0 LEA R5, R5, UR4, 0x2 ;  /* 0x0000000405050c11 */ /* 0x000fca000f8e10ff */
[----:B------:R-:W-:Y:S01]  /*01a0*/  @P0 LDS R4, [R5] ;  /* 0x0000000005040984 */ /* 0x000fe20000000800 */
[----:B------:R-:W-:Y:S06]  /*01b0*/  BAR.SYNC.DEFER_BLOCKING 0x0 ;  /* 0x0000000000007b1d */ /* 0x000fec0000010000 */
[----:B--2---:R-:W0:Y:S02]  /*01c0*/  @P0 LDS R7, [R0] ;  /* 0x0000000000070984 */ /* 0x004e240000000800 */
[----:B0-----:R-:W-:-:S05]  /*01d0*/  @P0 IMAD.IADD R7, R7, 0x1, R4 ;  /* 0x0000000107070824 */ /* 0x001fca00078e0204 */
[----:B------:R2:W-:Y:S01]  /*01e0*/  @P0 STS [R0], R7 ;  /* 0x0000000700000388 */ /* 0x0005e20000000800 */
[----:B------:R-:W-:Y:S06]  /*01f0*/  BAR.SYNC.DEFER_BLOCKING 0x0 ;  /* 0x0000000000007b1d */ /* 0x000fec0000010000 */
[----:B------:R-:W-:Y:S05]  /*0200*/  BRA.U !UP0, `(.L_x_1) ;  /* 0xfffffffd08c87547 */ /* 0x000fea000b83ffff */
.L_x_0:
[----:B0-----:R-:W0:Y:S04]  /*0210*/  LDS R5, [R0] ;  /* 0x0000000000057984 */ /* 0x001e280000000800 */
[----:B0-----:R-:W-:Y:S01]  /*0220*/  STG.E desc[UR6][R2.64], R5 ;  /* 0x0000000502007986 */ /* 0x001fe2000c101906 */
[----:B------:R-:W-:Y:S05]  /*0230*/  EXIT ;  /* 0x000000000000794d */ /* 0x000fea0003800000 */
.L_x_2:
[----:B------:R-:W-:-:S00]  /*0240*/  BRA `(.L_x_2) ;  /* 0xfffffffc00fc7947 */ /* 0x000fc0000383ffff */
[----:B------:R-:W-:-:S00]  /*0250*/  NOP ;  /* 0x0000000000007918 */ /* 0x000fc00000000000 */
        /* <DEDUP_REMOVED lines=10> */
.L_x_7:


//--------------------- .text._Z18blelloch_threadsumPjii --------------------------
	.section	.text._Z18blelloch_threadsumPjii,"ax",@progbits
	.align	128
        .global         _Z18blelloch_threadsumPjii
        .type           _Z18blelloch_threadsumPjii,@function
        .size           _Z18blelloch_threadsumPjii,(.L_x_8 - _Z18blelloch_threadsumPjii)
        .other          _Z18blelloch_threadsumPjii,@"STO_CUDA_ENTRY STV_DEFAULT"
_Z18blelloch_threadsumPjii:
.text._Z18blelloch_threadsumPjii:
[----:B------:R-:W-:Y:S01]  /*0000*/  LDC R1, c[0x0][0x37c] ;  /* 0x0000df00ff017b82 */ /* 0x000fe20000000800 */
[----:B------:R-:W0:Y:S01]  /*0010*/  S2R R0, SR_TID.X ;  /* 0x0000000000007919 */ /* 0x000e220000002100 */
[----:B------:R-:W0:Y:S06]  /*0020*/  LDCU UR7, c[0x0][0x360] ;  /* 0x00006c00ff0777ac */ /* 0x000e2c0008000800 */
[----:B------:R-:W1:Y:S01]  /*0030*/  LDC.64 R2, c[0x0][0x380] ;  /* 0x0000e000ff027b82 */ /* 0x000e620000000a00 */
[----:B------:R-:W0:Y:S01]  /*0040*/  S2R R11, SR_CTAID.X ;  /* 0x00000000000b7919 */ /* 0x000e220000002500 */
[----:B------:R-:W2:Y:S01]  /*0050*/  LDCU UR4, c[0x0][0x388] ;  /* 0x00007100ff0477ac */ /* 0x000ea20008000800 */
[----:B------:R-:W3:Y:S01]  /*0060*/  LDCU.64 UR8, c[0x0][0x358] ;  /* 0x00006b00ff0877ac */ /* 0x000ee20008000a00 */
[----:B0-----:R-:W-:-:S04]  /*0070*/  IMAD R4, R11, UR7, R0 ;  /* 0x000000070b047c24 */ /* 0x001fc8000f8e0200 */
[----:B------:R-:W-:-:S04]  /*0080*/  IMAD.SHL.U32 R5, R4, 0x2, RZ ;  /* 0x0000000204057824 */ /* 0x000fc800078e00ff */
[C---:B------:R-:W-:Y:S02]  /*0090*/  VIADD R4, R5.reuse, 0x1 ;  /* 0x0000000105047836 */ /* 0x040fe40000000000 */
[----:B-1----:R-:W-:-:S03]  /*00a0*/  IMAD.WIDE R2, R5, 0x4, R2 ;  /* 0x0000000405027825 */ /* 0x002fc600078e0202 */
[----:B--2---:R-:W-:-:S13]  /*00b0*/  ISETP.GE.AND P0, PT, R4, UR4, PT ;  /* 0x0000000404007c0c */ /* 0x004fda000bf06270 */
[----:B---3--:R-:W2:Y:S04]  /*00c0*/  @!P0 LDG.E R4, desc[UR8][R2.64] ;  /* 0x0000000802048981 */ /* 0x008ea8000c1e1900 */
[----:B------:R-:W2:Y:S01]  /*00d0*/  @!P0 LDG.E R5, desc[UR8][R2.64+0x4] ;  /* 0x0000040802058981 */ /* 0x000ea2000c1e1900 */
[----:B------:R-:W0:Y:S01]  /*00e0*/  S2UR UR5, SR_CgaCtaId ;  /* 0x00000000000579c3 */ /* 0x000e220000008800 */
[----:B------:R-:W-:Y:S01]  /*00f0*/  UMOV UR4, 0x400 ;  /* 0x0000040000047882 */ /* 0x000fe20000000000 */
[----:B------:R-:W-:Y:S01]  /*0100*/  IMAD.MOV.U32 R8, RZ, RZ, 0x1 ;  /* 0x00000001ff087424 */ /* 0x000fe200078e00ff */
[----:B------:R-:W-:Y:S01]  /*0110*/  LEA R7, R0, 0x1, 0x1 ;  /* 0x0000000100077811 */ /* 0x000fe200078e08ff */
[----:B0-----:R-:W-:-:S03]  /*0120*/  ULEA UR4, UR5, UR4, 0x18 ;  /* 0x0000000405047291 */ /* 0x001fc6000f8ec0ff */
[----:B------:R-:W-:-:S03]  /*0130*/  UMOV UR5, UR7 ;  /* 0x0000000700057c82 */ /* 0x000fc60008000000 */
[----:B------:R-:W-:-:S05]  /*0140*/  LEA R6, R0, UR4, 0x3 ;  /* 0x0000000400067c11 */ /* 0x000fca000f8e18ff */
[----:B--2---:R0:W-:Y:S01]  /*0150*/  @!P0 STS.64 [R6], R4 ;  /* 0x0000000406008388 */ /* 0x0041e20000000a00 */
[----:B------:R-:W-:Y:S06]  /*0160*/  BAR.SYNC.DEFER_BLOCKING 0x0 ;  /* 0x0000000000007b1d */ /* 0x000fec0000010000 */
.L_x_3:
[----:B------:R-:W-:Y:S01]  /*0170*/  BAR.SYNC.DEFER_BLOCKING 0x0 ;  /* 0x0000000000007b1d */ /* 0x000fe20000010000 */
[----:B------:R-:W-:Y:S01]  /*0180*/  ISETP.GE.U32.AND P0, PT, R0, UR5, PT ;  /* 0x0000000500007c0c */ /* 0x000fe2000bf06070 */
[----:B------:R-:W-:Y:S02]  /*0190*/  UISETP.GT.U32.AND UP0, UPT, UR5, 0x1, UPT ;  /* 0x000000010500788c */ /* 0x000fe4000bf04070 */
[----:B------:R-:W-:-:S07]  /*01a0*/  USHF.R.U32.HI UR6, URZ, 0x1, UR5 ;  /* 0x00000001ff067899 */ /* 0x000fce0008011605 */
[----:B------:R-:W-:-:S03]  /*01b0*/  UMOV UR5, UR6 ;  /* 0x0000000600057c82 */ /* 0x000fc60008000000 */
[----:B01----:R-:W-:-:S05]  /*01c0*/  @!P0 IMAD R4, R7, R8, RZ ;  /* 0x0000000807048224 */ /* 0x003fca00078e02ff */
[----:B------:R-:W-:-:S04]  /*01d0*/  @!P0 LEA R5, R4, UR4, 0x2 ;  /* 0x0000000404058c11 */ /* 0x000fc8000f8e10ff */
[C---:B------:R-:W-:Y:S01]  /*01e0*/  @!P0 LEA R4, R8.reuse, R5, 0x2 ;  /* 0x0000000508048211 */ /* 0x040fe200078e10ff */
[----:B------:R-:W-:Y:S01]  /*01f0*/  IMAD.SHL.U32 R8, R8, 0x2, RZ ;  /* 0x0000000208087824 */ /* 0x000fe200078e00ff */
[----:B------:R-:W-:Y:S04]  /*0200*/  @!P0 LDS R5, [R5+-0x4] ;  /* 0xfffffc0005058984 */ /* 0x000fe80000000800 */
[----:B------:R-:W0:Y:S02]  /*0210*/  @!P0 LDS R10, [R4+-0x4] ;  /* 0xfffffc00040a8984 */ /* 0x000e240000000800 */
[----:B0-----:R-:W-:-:S05]  /*0220*/  @!P0 IMAD.IADD R9, R5, 0x1, R10 ;  /* 0x0000000105098824 */ /* 0x001fca00078e020a */
[----:B------:R1:W-:Y:S01]  /*0230*/  @!P0 STS [R4+-0x4], R9 ;  /* 0xfffffc0904008388 */ /* 0x0003e20000000800 */
[----:B------:R-:W-:Y:S05]  /*0240*/  BRA.U UP0, `(.L_x_3) ;  /* 0xfffffffd00c87547 */ /* 0x000fea000b83ffff */
[----:B-1----:R-:W0:Y:S01]  /*0250*/  LDC R4, c[0x0][0x370] ;  /* 0x0000dc00ff047b82 */ /* 0x002e220000000800 */
[----:B------:R-:W-:Y:S01]  /*0260*/  ULEA UR5, UR7, UR4, 0x3 ;  /* 0x0000000407057291 */ /* 0x000fe2000f8e18ff */
[----:B------:R-:W-:Y:S02]  /*0270*/  ISETP.NE.AND P1, PT, R0, RZ, PT ;  /* 0x000000ff0000720c */ /* 0x000fe40003f25270 */
[----:B0-----:R-:W-:-:S13]  /*0280*/  ISETP.GE.U32.AND P0, PT, R4, 0x2, PT ;  /* 0x000000020400780c */ /* 0x001fda0003f06070 */
[----:B------:R-:W0:Y:S01]  /*0290*/  @P0 LDS R9, [UR5+-0x4] ;  /* 0xfffffc05ff090984 */ /* 0x000e220008000800 */
[----:B------:R-:W1:Y:S03]  /*02a0*/  @P0 LDC R10, c[0x0][0x38c] ;  /* 0x0000e300ff0a0b82 */ /* 0x000e660000000800 */
[----:B------:R-:W-:Y:S01]  /*02b0*/  @!P1 STS [UR5+-0x4], RZ ;  /* 0xfffffcffff009988 */ /* 0x000fe20008000805 */
[----:B------:R-:W-:-:S04]  /*02c0*/  UMOV UR5, 0x1 ;  /* 0x0000000100057882 */ /* 0x000fc80000000000 */
[----:B------:R-:W2:Y:S01]  /*02d0*/  @P0 LDC.64 R4, c[0x0][0x380] ;  /* 0x0000e000ff040b82 */ /* 0x000ea20000000a00 */
[----:B-1----:R-:W-:-:S05]  /*02e0*/  @P0 IADD3 R11, PT, PT, R11, R10, RZ ;  /* 0x0000000a0b0b0210 */ /* 0x002fca0007ffe0ff */
[----:B--2---:R-:W-:-:S05]  /*02f0*/  @P0 IMAD.WIDE.U32 R4, R11, 0x4, R4 ;  /* 0x000000040b040825 */ /* 0x004fca00078e0004 */
[----:B0-----:R0:W-:Y:S02]  /*0300*/  @P0 STG.E desc[UR8][R4.64], R9 ;  /* 0x0000000904000986 */ /* 0x0011e4000c101908 */
.L_x_4:
[----:B------:R-:W-:Y:S01]  /*0310*/  BAR.SYNC.DEFER_BLOCKING 0x0 ;  /* 0x0000000000007b1d */ /* 0x000fe20000010000 */
[----:B------:R-:W-:Y:S01]  /*0320*/  ISETP.GE.U32.AND P0, PT, R0, UR5, PT ;  /* 0x0000000500007c0c */ /* 0x000fe2000bf06070 */
[----:B------:R-:W-:Y:S01]  /*0330*/  UISETP.GE.U32.AND UP0, UPT, UR5, UR7, UPT ;  /* 0x000000070500728c */ /* 0x000fe2000bf06070 */
[----:B------:R-:W-:Y:S01]  /*0340*/  SHF.R.U32.HI R8, RZ, 0x1, R8 ;  /* 0x00000001ff087819 */ /* 0x000fe20000011608 */
[----:B------:R-:W-:-:S07]  /*0350*/  USHF.L.U32 UR6, UR5, 0x1, URZ ;  /* 0x0000000105067899 */ /* 0x000fce00080006ff */
[----:B------:R-:W-:-:S03]  /*0360*/  UMOV UR5, UR6 ;  /* 0x0000000600057c82 */ /* 0x000fc60008000000 */
[----:B01----:R-:W-:-:S05]  /*0370*/  @!P0 IMAD R4, R7, R8, RZ ;  /* 0x0000000807048224 */ /* 0x003fca00078e02ff */
[----:B------:R-:W-:-:S05]  /*0380*/  @!P0 LEA R5, R4, UR4, 0x2 ;  /* 0x0000000404058c11 */ /* 0x000fca000f8e10ff */
[----:B------:R-:W-:Y:S01]  /*0390*/  @!P0 IMAD R9, R8, 0x4, R5 ;  /* 0x0000000408098824 */ /* 0x000fe200078e0205 */
[----:B------:R-:W-:Y:S04]  /*03a0*/  @!P0 LDS R4, [R5+-0x4] ;  /* 0xfffffc0005048984 */ /* 0x000fe80000000800 */
[----:B------:R-:W0:Y:S02]  /*03b0*/  @!P0 LDS R10, [R9+-0x4] ;  /* 0xfffffc00090a8984 */ /* 0x000e240000000800 */
[----:B0-----:R-:W-:Y:S02]  /*03c0*/  @!P0 IADD3 R4, PT, PT, R4, R10, RZ ;  /* 0x0000000a04048210 */ /* 0x001fe40007ffe0ff */
[----:B------:R1:W-:Y:S04]  /*03d0*/  @!P0 STS [R5+-0x4], R10 ;  /* 0xfffffc0a05008388 */ /* 0x0003e80000000800 */
[----:B------:R1:W-:Y:S01]  /*03e0*/  @!P0 STS [R9+-0x4], R4 ;  /* 0xfffffc0409008388 */ /* 0x0003e20000000800 */
[----:B------:R-:W-:Y:S05]  /*03f0*/  BRA.U !UP0, `(.L_x_4) ;  /* 0xfffffffd08c47547 */ /* 0x000fea000b83ffff */
[----:B------:R-:W-:Y:S06]  /*0400*/  BAR.SYNC.DEFER_BLOCKING 0x0 ;  /* 0x0000000000007b1d */ /* 0x000fec0000010000 */
[----:B------:R-:W0:Y:S04]  /*0410*/  LDS.64 R6, [R6] ;  /* 0x0000000006067984 */ /* 0x000e280000000a00 */
[----:B0-----:R-:W-:Y:S04]  /*0420*/  STG.E desc[UR8][R2.64], R6 ;  /* 0x0000000602007986 */ /* 0x001fe8000c101908 */
[----:B------:R-:W-:Y:S01]  /*0430*/  STG.E desc[UR8][R2.64+0x4], R7 ;  /* 0x0000040702007986 */ /* 0x000fe2000c101908 */
[----:B------:R-:W-:Y:S06]  /*0440*/  BAR.SYNC.DEFER_BLOCKING 0x0 ;  /* 0x0000000000007b1d */ /* 0x000fec0000010000 */
[----:B------:R-:W-:Y:S05]  /*0450*/  EXIT ;  /* 0x000000000000794d */ /* 0x000fea0003800000 */
.L_x_5:
        /* <DEDUP_REMOVED lines=10> */
.L_x_8:


//--------------------- .text._Z17bookmark_blocksumPjPiii --------------------------
	.section	.text._Z17bookmark_blocksumPjPiii,"ax",@progbits
	.align	128
        .global         _Z17bookmark_blocksumPjPiii
        .type           _Z17bookmark_blocksumPjPiii,@function
        .size           _Z17bookmark_blocksumPjPiii,(.L_x_9 - _Z17bookmark_blocksumPjPiii)
        .other          _Z17bookmark_blocksumPjPiii,@"STO_CUDA_ENTRY STV_DEFAULT"
_Z17bookmark_blocksumPjPiii:
.text._Z17bookmark_blocksumPjPiii:
[----:B------:R-:W-:Y:S01]  /*0000*/  LDC R1, c[0x0][0x37c] ;  /* 0x0000df00ff017b82 */ /* 0x000fe20000000800 */
[----:B------:R-:W0:Y:S01]  /*0010*/  S2R R0, SR_TID.X ;  /* 0x0000000000007919 */ /* 0x000e220000002100 */
[----:B------:R-:W0:Y:S06]  /*0020*/  LDCU UR4, c[0x0][0x360] ;  /* 0x00006c00ff0477ac */ /* 0x000e2c0008000800 */
[----:B------:R-:W1:Y:S01]  /*0030*/  LDC.64 R4, c[0x0][0x390] ;  /* 0x0000e400ff047b82 */ /* 0x000e620000000a00 */
[----:B------:R-:W0:Y:S02]  /*0040*/  S2R R11, SR_CTAID.X ;  /* 0x00000000000b7919 */ /* 0x000e240000002500 */
[----:B0-----:R-:W-:-:S05]  /*0050*/  IMAD R0, R11, UR4, R0 ;  /* 0x000000040b007c24 */ /* 0x001fca000f8e0200 */
[----:B------:R-:W-:-:S04]  /*0060*/  LEA R3, R0, 0x1, 0x1 ;  /* 0x0000000100037811 */ /* 0x000fc800078e08ff */
[----:B-1----:R-:W-:-:S04]  /*0070*/  ISETP.GE.AND P0, PT, R3, R4, PT ;  /* 0x000000040300720c */ /* 0x002fc80003f06270 */
[----:B------:R-:W-:-:S13]  /*0080*/  ISETP.LT.OR P0, PT, R5, 0x1, P0 ;  /* 0x000000010500780c */ /* 0x000fda0000701670 */
[----:B------:R-:W-:Y:S05]  /*0090*/  @P0 EXIT ;  /* 0x000000000000094d */ /* 0x000fea0003800000 */
[----:B------:R-:W0:Y:S01]  /*00a0*/  LDC.64 R2, c[0x0][0x388] ;  /* 0x0000e200ff027b82 */ /* 0x000e220000000a00 */
[----:B------:R-:W1:Y:S01]  /*00b0*/  LDCU.64 UR4, c[0x0][0x358] ;  /* 0x00006b00ff0477ac */ /* 0x000e620008000a00 */
[----:B------:R-:W-:-:S06]  /*00c0*/  IADD3 R7, PT, PT, R5, -0x1, RZ ;  /* 0xffffffff05077810 */ /* 0x000fcc0007ffe0ff */
[----:B------:R-:W2:Y:S01]  /*00d0*/  LDC.64 R8, c[0x0][0x380] ;  /* 0x0000e000ff087b82 */ /* 0x000ea20000000a00 */
[----:B0-----:R-:W-:-:S04]  /*00e0*/  IMAD.WIDE.U32 R4, R5, 0x4, R2 ;  /* 0x0000000405047825 */ /* 0x001fc800078e0002 */
[----:B------:R-:W-:Y:S02]  /*00f0*/  IMAD.WIDE.U32 R2, R7, 0x4, R2 ;  /* 0x0000000407027825 */ /* 0x000fe400078e0002 */
[----:B-1----:R-:W3:Y:S04]  /*0100*/  LDG.E R4, desc[UR4][R4.64] ;  /* 0x0000000404047981 */ /* 0x002ee8000c1e1900 */
[----:B------:R-:W4:Y:S01]  /*0110*/  LDG.E R3, desc[UR4][R2.64] ;  /* 0x0000000402037981 */ /* 0x000f22000c1e1900 */
[----:B---3--:R-:W-:Y:S02]  /*0120*/  IADD3 R7, PT, PT, R4, R11, RZ ;  /* 0x0000000b04077210 */ /* 0x008fe40007ffe0ff */
[----:B----4-:R-:W-:-:S03]  /*0130*/  LEA R11, R0, R3, 0x1 ;  /* 0x00000003000b7211 */ /* 0x010fc600078e08ff */
[----:B--2---:R-:W-:-:S04]  /*0140*/  IMAD.WIDE.U32 R6, R7, 0x4, R8 ;  /* 0x0000000407067825 */ /* 0x004fc800078e0008 */
[----:B------:R-:W-:Y:S01]  /*0150*/  IMAD.WIDE R8, R11, 0x4, R8 ;  /* 0x000000040b087825 */ /* 0x000fe200078e0208 */
[----:B------:R-:W2:Y:S04]  /*0160*/  LDG.E R0, desc[UR4][R6.64] ;  /* 0x0000000406007981 */ /* 0x000ea8000c1e1900 */
[----:B------:R-:W2:Y:S04]  /*0170*/  LDG.E R11, desc[UR4][R8.64] ;  /* 0x00000004080b7981 */ /* 0x000ea8000c1e1900 */
[----:B------:R-:W3:Y:S01]  /*0180*/  LDG.E R13, desc[UR4][R8.64+0x4] ;  /* 0x00000404080d7981 */ /* 0x000ee2000c1e1900 */
[----:B--2---:R-:W-:-:S05]  /*0190*/  IADD3 R11, PT, PT, R0, R11, RZ ;  /* 0x0000000b000b7210 */ /* 0x004fca0007ffe0ff */
[----:B------:R-:W-:Y:S04]  /*01a0*/  STG.E desc[UR4][R8.64], R11 ;  /* 0x0000000b08007986 */ /* 0x000fe8000c101904 */
[----:B------:R-:W3:Y:S02]  /*01b0*/  LDG.E R0, desc[UR4][R6.64] ;  /* 0x0000000406007981 */ /* 0x000ee4000c1e1900 */
[----:B---3--:R-:W-:-:S05]  /*01c0*/  IADD3 R13, PT, PT, R0, R13, RZ ;  /* 0x0000000d000d7210 */ /* 0x008fca0007ffe0ff */
[----:B------:R-:W-:Y:S01]  /*01d0*/  STG.E desc[UR4][R8.64+0x4], R13 ;  /* 0x0000040d08007986 */ /* 0x000fe2000c101904 */
[----:B------:R-:W-:Y:S05]  /*01e0*/  EXIT ;  /* 0x000000000000794d */ /* 0x000fea0003800000 */
.L_x_6:
        /* <DEDUP_REMOVED lines=9> */
.L_x_9:


//--------------------- .nv.shared._Z18hillisteel_tailsumPjii --------------------------
	.section	.nv.shared._Z18hillisteel_tailsumPjii,"aw",@nobits
	.sectionflags	@""
	.align	16
	.zero		1024


//--------------------- .nv.shared.reserved.0     --------------------------
	.section	.nv.shared.reserved.0,"aw",@nobits
	.weak		__nv_reservedSMEM_offset_0_alias
	.size		__nv_reservedSMEM_offset_0_alias, 0, 64
	.other		__nv_reservedSMEM_offset_0_alias,@"STO_CUDA_RESERVED_SHARED STV_DEFAULT"
__nv_reservedSMEM_offset_0_alias:
	.zero		0
	.zero		64


//--------------------- .nv.shared._Z18blelloch_threadsumPjii --------------------------
	.section	.nv.shared._Z18blelloch_threadsumPjii,"aw",@nobits
	.sectionflags	@""
	.align	16
	.zero		1024


//--------------------- .nv.shared._Z17bookmark_blocksumPjPiii --------------------------
	.section	.nv.shared._Z17bookmark_blocksumPjPiii,"aw",@nobits
	.sectionflags	@""
	.align	16
	.zero		1024


//--------------------- .nv.constant0._Z18hillisteel_tailsumPjii --------------------------
	.section	.nv.constant0._Z18hillisteel_tailsumPjii,"a",@progbits
	.sectionflags	@""
	.align	4
.nv.constant0._Z18hillisteel_tailsumPjii:
	.zero		912


//--------------------- .nv.constant0._Z18blelloch_threadsumPjii --------------------------
	.section	.nv.constant0._Z18blelloch_threadsumPjii,"a",@progbits
	.sectionflags	@""
	.align	4
.nv.constant0._Z18blelloch_threadsumPjii:
	.zero		912


//--------------------- .nv.constant0._Z17bookmark_blocksumPjPiii --------------------------
	.section	.nv.constant0._Z17bookmark_blocksumPjPiii,"a",@progbits
	.sectionflags	@""
	.align	4
.nv.constant0._Z17bookmark_blocksumPjPiii:
	.zero		920


//--------------------- SYMBOLS --------------------------

	.type		.nv.reservedSmem.offset0,@object
	.size		.nv.reservedSmem.offset0,0x4
	.type		.nv.reservedSmem.cap,@object
	.size		.nv.reservedSmem.cap,0x4
